//
// Generated by NVIDIA NVVM Compiler
//
// Compiler Build ID: CL-36424714
// Cuda compilation tools, release 13.0, V13.0.88
// Based on NVVM 20.0.0
//

.version 9.0
.target sm_100
.address_size 64

	// .globl	unPivotMatrixKernel

.visible .entry unPivotMatrixKernel(
	.param .u32 unPivotMatrixKernel_param_0,
	.param .u64 .ptr .align 1 unPivotMatrixKernel_param_1,
	.param .u32 unPivotMatrixKernel_param_2,
	.param .u64 .ptr .align 1 unPivotMatrixKernel_param_3,
	.param .u32 unPivotMatrixKernel_param_4
)
{
	.reg .pred 	%p<26>;
	.reg .b32 	%r<83>;
	.reg .b32 	%f<31>;
	.reg .b64 	%rd<75>;

	ld.param.u32 	%r43, [unPivotMatrixKernel_param_0];
	ld.param.u64 	%rd14, [unPivotMatrixKernel_param_1];
	ld.param.u32 	%r41, [unPivotMatrixKernel_param_2];
	ld.param.u64 	%rd15, [unPivotMatrixKernel_param_3];
	ld.param.u32 	%r42, [unPivotMatrixKernel_param_4];
	cvta.to.global.u64 	%rd1, %rd15;
	cvta.to.global.u64 	%rd2, %rd14;
	mov.u32 	%r44, %ctaid.x;
	mov.u32 	%r45, %ntid.x;
	mov.u32 	%r46, %tid.x;
	mad.lo.s32 	%r1, %r44, %r45, %r46;
	setp.ge.s32 	%p1, %r1, %r43;
	@%p1 bra 	$L__BB0_41;
	mul.lo.s32 	%r2, %r42, %r1;
	rem.s32 	%r3, %r1, %r41;
	sub.s32 	%r4, %r1, %r3;
	setp.lt.s32 	%p2, %r41, 1;
	@%p2 bra 	$L__BB0_41;
	add.s32 	%r5, %r2, -1;
	and.b32  	%r6, %r41, 7;
	setp.lt.u32 	%p3, %r41, 8;
	mov.u32 	%r81, %r41;
	@%p3 bra 	$L__BB0_22;
	add.s32 	%r78, %r41, -4;
	add.s32 	%r77, %r41, %r2;
	and.b32  	%r47, %r41, 2147483640;
	neg.s32 	%r76, %r47;
	add.s64 	%rd3, %rd2, -16;
	cvt.s64.s32 	%rd16, %r1;
	cvt.s64.s32 	%rd17, %r3;
	sub.s64 	%rd4, %rd16, %rd17;
	add.s64 	%rd5, %rd1, -16;
	cvt.s64.s32 	%rd6, %r2;
	mov.u32 	%r79, %r41;
$L__BB0_4:
	.pragma "nounroll";
	add.s32 	%r48, %r78, 4;
	cvt.s64.s32 	%rd18, %r79;
	add.s64 	%rd19, %rd4, %rd18;
	shl.b64 	%rd20, %rd19, 2;
	add.s64 	%rd7, %rd3, %rd20;
	add.s64 	%rd21, %rd6, %rd18;
	shl.b64 	%rd22, %rd21, 2;
	add.s64 	%rd8, %rd5, %rd22;
	ld.global.u32 	%r14, [%rd7+12];
	setp.eq.s32 	%p4, %r48, %r14;
	@%p4 bra 	$L__BB0_6;
	ld.global.f32 	%f1, [%rd8+12];
	add.s32 	%r49, %r5, %r14;
	mul.wide.s32 	%rd23, %r49, 4;
	add.s64 	%rd24, %rd1, %rd23;
	ld.global.f32 	%f2, [%rd24];
	st.global.f32 	[%rd8+12], %f2;
	st.global.f32 	[%rd24], %f1;
$L__BB0_6:
	add.s32 	%r50, %r77, -2;
	ld.global.u32 	%r51, [%rd7+8];
	add.s32 	%r15, %r5, %r51;
	setp.eq.s32 	%p5, %r50, %r15;
	@%p5 bra 	$L__BB0_8;
	ld.global.f32 	%f3, [%rd8+8];
	mul.wide.s32 	%rd25, %r15, 4;
	add.s64 	%rd26, %rd1, %rd25;
	ld.global.f32 	%f4, [%rd26];
	st.global.f32 	[%rd8+8], %f4;
	st.global.f32 	[%rd26], %f3;
$L__BB0_8:
	add.s32 	%r52, %r77, -3;
	ld.global.u32 	%r53, [%rd7+4];
	add.s32 	%r16, %r5, %r53;
	setp.eq.s32 	%p6, %r52, %r16;
	@%p6 bra 	$L__BB0_10;
	ld.global.f32 	%f5, [%rd8+4];
	mul.wide.s32 	%rd27, %r16, 4;
	add.s64 	%rd28, %rd1, %rd27;
	ld.global.f32 	%f6, [%rd28];
	st.global.f32 	[%rd8+4], %f6;
	st.global.f32 	[%rd28], %f5;
$L__BB0_10:
	add.s32 	%r54, %r77, -4;
	ld.global.u32 	%r55, [%rd7];
	add.s32 	%r17, %r5, %r55;
	setp.eq.s32 	%p7, %r54, %r17;
	@%p7 bra 	$L__BB0_12;
	ld.global.f32 	%f7, [%rd8];
	mul.wide.s32 	%rd29, %r17, 4;
	add.s64 	%rd30, %rd1, %rd29;
	ld.global.f32 	%f8, [%rd30];
	st.global.f32 	[%rd8], %f8;
	st.global.f32 	[%rd30], %f7;
$L__BB0_12:
	add.s32 	%r56, %r77, -5;
	ld.global.u32 	%r57, [%rd7+-4];
	add.s32 	%r18, %r5, %r57;
	setp.eq.s32 	%p8, %r56, %r18;
	@%p8 bra 	$L__BB0_14;
	ld.global.f32 	%f9, [%rd8+-4];
	mul.wide.s32 	%rd31, %r18, 4;
	add.s64 	%rd32, %rd1, %rd31;
	ld.global.f32 	%f10, [%rd32];
	st.global.f32 	[%rd8+-4], %f10;
	st.global.f32 	[%rd32], %f9;
$L__BB0_14:
	add.s32 	%r58, %r77, -6;
	ld.global.u32 	%r59, [%rd7+-8];
	add.s32 	%r19, %r5, %r59;
	setp.eq.s32 	%p9, %r58, %r19;
	@%p9 bra 	$L__BB0_16;
	ld.global.f32 	%f11, [%rd8+-8];
	mul.wide.s32 	%rd33, %r19, 4;
	add.s64 	%rd34, %rd1, %rd33;
	ld.global.f32 	%f12, [%rd34];
	st.global.f32 	[%rd8+-8], %f12;
	st.global.f32 	[%rd34], %f11;
$L__BB0_16:
	add.s32 	%r60, %r77, -7;
	ld.global.u32 	%r61, [%rd7+-12];
	add.s32 	%r20, %r5, %r61;
	setp.eq.s32 	%p10, %r60, %r20;
	@%p10 bra 	$L__BB0_18;
	ld.global.f32 	%f13, [%rd8+-12];
	mul.wide.s32 	%rd35, %r20, 4;
	add.s64 	%rd36, %rd1, %rd35;
	ld.global.f32 	%f14, [%rd36];
	st.global.f32 	[%rd8+-12], %f14;
	st.global.f32 	[%rd36], %f13;
$L__BB0_18:
	add.s32 	%r77, %r77, -8;
	ld.global.u32 	%r62, [%rd7+-16];
	add.s32 	%r22, %r5, %r62;
	setp.eq.s32 	%p11, %r77, %r22;
	@%p11 bra 	$L__BB0_20;
	ld.global.f32 	%f15, [%rd8+-16];
	mul.wide.s32 	%rd37, %r22, 4;
	add.s64 	%rd38, %rd1, %rd37;
	ld.global.f32 	%f16, [%rd38];
	st.global.f32 	[%rd8+-16], %f16;
	st.global.f32 	[%rd38], %f15;
$L__BB0_20:
	add.s32 	%r78, %r78, -8;
	add.s32 	%r76, %r76, 8;
	add.s32 	%r79, %r79, -8;
	setp.ne.s32 	%p12, %r76, 0;
	@%p12 bra 	$L__BB0_4;
	add.s32 	%r81, %r78, 4;
$L__BB0_22:
	setp.eq.s32 	%p13, %r6, 0;
	@%p13 bra 	$L__BB0_41;
	and.b32  	%r28, %r41, 3;
	setp.lt.u32 	%p14, %r6, 4;
	@%p14 bra 	$L__BB0_32;
	add.s32 	%r29, %r5, %r81;
	cvt.s64.s32 	%rd39, %r4;
	cvt.s64.s32 	%rd40, %r81;
	add.s64 	%rd41, %rd39, %rd40;
	shl.b64 	%rd42, %rd41, 2;
	add.s64 	%rd9, %rd2, %rd42;
	ld.global.u32 	%r30, [%rd9+-4];
	setp.eq.s32 	%p15, %r81, %r30;
	cvt.s64.s32 	%rd43, %r2;
	add.s64 	%rd44, %rd40, %rd43;
	shl.b64 	%rd45, %rd44, 2;
	add.s64 	%rd10, %rd1, %rd45;
	@%p15 bra 	$L__BB0_26;
	ld.global.f32 	%f17, [%rd10+-4];
	add.s32 	%r63, %r5, %r30;
	mul.wide.s32 	%rd46, %r63, 4;
	add.s64 	%rd47, %rd1, %rd46;
	ld.global.f32 	%f18, [%rd47];
	st.global.f32 	[%rd10+-4], %f18;
	st.global.f32 	[%rd47], %f17;
$L__BB0_26:
	add.s32 	%r64, %r29, -1;
	ld.global.u32 	%r65, [%rd9+-8];
	add.s32 	%r31, %r5, %r65;
	setp.eq.s32 	%p16, %r64, %r31;
	@%p16 bra 	$L__BB0_28;
	ld.global.f32 	%f19, [%rd10+-8];
	mul.wide.s32 	%rd48, %r31, 4;
	add.s64 	%rd49, %rd1, %rd48;
	ld.global.f32 	%f20, [%rd49];
	st.global.f32 	[%rd10+-8], %f20;
	st.global.f32 	[%rd49], %f19;
$L__BB0_28:
	add.s32 	%r66, %r29, -2;
	ld.global.u32 	%r67, [%rd9+-12];
	add.s32 	%r32, %r5, %r67;
	setp.eq.s32 	%p17, %r66, %r32;
	@%p17 bra 	$L__BB0_30;
	ld.global.f32 	%f21, [%rd10+-12];
	mul.wide.s32 	%rd50, %r32, 4;
	add.s64 	%rd51, %rd1, %rd50;
	ld.global.f32 	%f22, [%rd51];
	st.global.f32 	[%rd10+-12], %f22;
	st.global.f32 	[%rd51], %f21;
$L__BB0_30:
	add.s32 	%r81, %r81, -4;
	add.s32 	%r68, %r29, -3;
	ld.global.u32 	%r69, [%rd9+-16];
	add.s32 	%r34, %r5, %r69;
	setp.eq.s32 	%p18, %r68, %r34;
	@%p18 bra 	$L__BB0_32;
	ld.global.f32 	%f23, [%rd10+-16];
	mul.wide.s32 	%rd52, %r34, 4;
	add.s64 	%rd53, %rd1, %rd52;
	ld.global.f32 	%f24, [%rd53];
	st.global.f32 	[%rd10+-16], %f24;
	st.global.f32 	[%rd53], %f23;
$L__BB0_32:
	setp.eq.s32 	%p19, %r28, 0;
	@%p19 bra 	$L__BB0_41;
	setp.eq.s32 	%p20, %r28, 1;
	mov.u32 	%r82, %r81;
	@%p20 bra 	$L__BB0_38;
	cvt.s64.s32 	%rd54, %r4;
	cvt.s64.s32 	%rd55, %r81;
	add.s64 	%rd56, %rd54, %rd55;
	shl.b64 	%rd57, %rd56, 2;
	add.s64 	%rd11, %rd2, %rd57;
	ld.global.u32 	%r36, [%rd11+-4];
	setp.eq.s32 	%p21, %r81, %r36;
	cvt.s64.s32 	%rd58, %r2;
	add.s64 	%rd59, %rd55, %rd58;
	shl.b64 	%rd60, %rd59, 2;
	add.s64 	%rd12, %rd1, %rd60;
	@%p21 bra 	$L__BB0_36;
	ld.global.f32 	%f25, [%rd12+-4];
	add.s32 	%r70, %r5, %r36;
	mul.wide.s32 	%rd61, %r70, 4;
	add.s64 	%rd62, %rd1, %rd61;
	ld.global.f32 	%f26, [%rd62];
	st.global.f32 	[%rd12+-4], %f26;
	st.global.f32 	[%rd62], %f25;
$L__BB0_36:
	add.s32 	%r82, %r81, -2;
	add.s32 	%r71, %r5, %r81;
	add.s32 	%r72, %r71, -1;
	ld.global.u32 	%r73, [%rd11+-8];
	add.s32 	%r38, %r5, %r73;
	setp.eq.s32 	%p22, %r72, %r38;
	@%p22 bra 	$L__BB0_38;
	ld.global.f32 	%f27, [%rd12+-8];
	mul.wide.s32 	%rd63, %r38, 4;
	add.s64 	%rd64, %rd1, %rd63;
	ld.global.f32 	%f28, [%rd64];
	st.global.f32 	[%rd12+-8], %f28;
	st.global.f32 	[%rd64], %f27;
$L__BB0_38:
	and.b32  	%r74, %r41, 1;
	setp.eq.b32 	%p23, %r74, 1;
	not.pred 	%p24, %p23;
	@%p24 bra 	$L__BB0_41;
	cvt.s64.s32 	%rd65, %r4;
	cvt.s64.s32 	%rd13, %r82;
	add.s64 	%rd66, %rd65, %rd13;
	shl.b64 	%rd67, %rd66, 2;
	add.s64 	%rd68, %rd2, %rd67;
	ld.global.u32 	%r75, [%rd68+-4];
	add.s32 	%r40, %r5, %r75;
	setp.eq.s32 	%p25, %r82, %r75;
	@%p25 bra 	$L__BB0_41;
	cvt.s64.s32 	%rd69, %r2;
	add.s64 	%rd70, %rd13, %rd69;
	shl.b64 	%rd71, %rd70, 2;
	add.s64 	%rd72, %rd1, %rd71;
	ld.global.f32 	%f29, [%rd72+-4];
	mul.wide.s32 	%rd73, %r40, 4;
	add.s64 	%rd74, %rd1, %rd73;
	ld.global.f32 	%f30, [%rd74];
	st.global.f32 	[%rd72+-4], %f30;
	st.global.f32 	[%rd74], %f29;
$L__BB0_41:
	ret;

}


// ===== COMPILED SASS (sm_100) =====

	.target	sm_100

	.elftype	@"ET_EXEC"


//--------------------- .note.nv.tkinfo           --------------------------
	.section	.note.nv.tkinfo,"",@"SHT_NOTE"
	.sectionflags	@"SHF_NOTE_NV_TKINFO"
	.tkinfo
        /*0018*/ 	.word	0x00000002
        /*0030*/ 	.string	""
        /*0030*/ 	.string	"ptxas"
        /*0030*/ 	.string	"Cuda compilation tools, release 13.0, V13.0.88"
        /*0030*/ 	.string	"Build cuda_13.0.r13.0/compiler.36424714_0"
        /*0030*/ 	.string	"-arch sm_100 -m 64 "



//--------------------- .note.nv.cuinfo           --------------------------
	.section	.note.nv.cuinfo,"",@"SHT_NOTE"
	.sectionflags	@"SHF_NOTE_NV_CUINFO"
        /*0018*/ 	.short	0x0002
        /*001a*/ 	.short	0x0064
        /*001c*/ 	.short	0x0082
	.zero		2


//--------------------- .nv.info                  --------------------------
	.section	.nv.info,"",@"SHT_CUDA_INFO"
	.align	4


	//----- nvinfo : EIATTR_REGCOUNT
	.align		4
        /*0000*/ 	.byte	0x04, 0x2f
        /*0002*/ 	.short	(.L_1 - .L_0)
	.align		4
.L_0:
        /*0004*/ 	.word	index@(unPivotMatrixKernel)
        /*0008*/ 	.word	0x0000001c


	//----- nvinfo : EIATTR_FRAME_SIZE
	.align		4
.L_1:
        /*000c*/ 	.byte	0x04, 0x11
        /*000e*/ 	.short	(.L_3 - .L_2)
	.align		4
.L_2:
        /*0010*/ 	.word	index@(unPivotMatrixKernel)
        /*0014*/ 	.word	0x00000000


	//----- nvinfo : EIATTR_MIN_STACK_SIZE
	.align		4
.L_3:
        /*0018*/ 	.byte	0x04, 0x12
        /*001a*/ 	.short	(.L_5 - .L_4)
	.align		4
.L_4:
        /*001c*/ 	.word	index@(unPivotMatrixKernel)
        /*0020*/ 	.word	0x00000000
.L_5:


//--------------------- .nv.compat                --------------------------
	.section	.nv.compat,"",@"SHT_CUDA_COMPAT_INFO"
	.align	4
        /*0000*/ 	.byte	0x02, 0x09, 0x00, 0x00, 0x02, 0x02, 0x01, 0x00, 0x02, 0x05, 0x05, 0x00, 0x03, 0x07, 0x01, 0x01
        /*0010*/ 	.byte	0x02, 0x03, 0x00, 0x00, 0x02, 0x06, 0x01, 0x00, 0x04, 0x0b, 0x08, 0x00, 0x09, 0x00, 0x00, 0x00
        /*0020*/ 	.byte	0x00, 0x00, 0x00, 0x00


//--------------------- .nv.info.unPivotMatrixKernel --------------------------
	.section	.nv.info.unPivotMatrixKernel,"",@"SHT_CUDA_INFO"
	.sectionflags	@""
	.align	4


	//----- nvinfo : EIATTR_CUDA_API_VERSION
	.align		4
        /*0000*/ 	.byte	0x04, 0x37
        /*0002*/ 	.short	(.L_7 - .L_6)
.L_6:
        /*0004*/ 	.word	0x00000082


	//----- nvinfo : EIATTR_KPARAM_INFO
	.align		4
.L_7:
        /*0008*/ 	.byte	0x04, 0x17
        /*000a*/ 	.short	(.L_9 - .L_8)
.L_8:
        /*000c*/ 	.word	0x00000000
        /*0010*/ 	.short	0x0004
        /*0012*/ 	.short	0x0020
        /*0014*/ 	.byte	0x00, 0xf0, 0x11, 0x00


	//----- nvinfo : EIATTR_KPARAM_INFO
	.align		4
.L_9:
        /*0018*/ 	.byte	0x04, 0x17
        /*001a*/ 	.short	(.L_11 - .L_10)
.L_10:
        /*001c*/ 	.word	0x00000000
        /*0020*/ 	.short	0x0003
        /*0022*/ 	.short	0x0018
        /*0024*/ 	.byte	0x00, 0xf5, 0x21, 0x00


	//----- nvinfo : EIATTR_KPARAM_INFO
	.align		4
.L_11:
        /*0028*/ 	.byte	0x04, 0x17
        /*002a*/ 	.short	(.L_13 - .L_12)
.L_12:
        /*002c*/ 	.word	0x00000000
        /*0030*/ 	.short	0x0002
        /*0032*/ 	.short	0x0010
        /*0034*/ 	.byte	0x00, 0xf0, 0x11, 0x00


	//----- nvinfo : EIATTR_KPARAM_INFO
	.align		4
.L_13:
        /*0038*/ 	.byte	0x04, 0x17
        /*003a*/ 	.short	(.L_15 - .L_14)
.L_14:
        /*003c*/ 	.word	0x00000000
        /*0040*/ 	.short	0x0001
        /*0042*/ 	.short	0x0008
        /*0044*/ 	.byte	0x00, 0xf5, 0x21, 0x00


	//----- nvinfo : EIATTR_KPARAM_INFO
	.align		4
.L_15:
        /*0048*/ 	.byte	0x04, 0x17
        /*004a*/ 	.short	(.L_17 - .L_16)
.L_16:
        /*004c*/ 	.word	0x00000000
        /*0050*/ 	.short	0x0000
        /*0052*/ 	.short	0x0000
        /*0054*/ 	.byte	0x00, 0xf0, 0x11, 0x00


	//----- nvinfo : EIATTR_SPARSE_MMA_MASK
	.align		4
.L_17:
        /*0058*/ 	.byte	0x03, 0x50
        /*005a*/ 	.short	0x0000


	//----- nvinfo : EIATTR_MAXREG_COUNT
	.align		4
        /*005c*/ 	.byte	0x03, 0x1b
        /*005e*/ 	.short	0x00ff


	//----- nvinfo : EIATTR_MERCURY_ISA_VERSION
	.align		4
        /*0060*/ 	.byte	0x03, 0x5f
        /*0062*/ 	.short	0x0101


	//----- nvinfo : EIATTR_VRC_CTA_INIT_COUNT
	.align		4
        /*0064*/ 	.byte	0x02, 0x4a
	.zero		1
	.zero		1


	//----- nvinfo : EIATTR_EXIT_INSTR_OFFSETS
	.align		4
        /*0068*/ 	.byte	0x04, 0x1c
        /*006a*/ 	.short	(.L_19 - .L_18)


	//   ....[0]....
.L_18:
        /*006c*/ 	.word	0x00000070


	//   ....[1]....
        /*0070*/ 	.word	0x000001a0


	//   ....[2]....
        /*0074*/ 	.word	0x00000980


	//   ....[3]....
        /*0078*/ 	.word	0x00000d50


	//   ....[4]....
        /*007c*/ 	.word	0x00000fd0


	//   ....[5]....
        /*0080*/ 	.word	0x00001060


	//   ....[6]....
        /*0084*/ 	.word	0x00001130


	//----- nvinfo : EIATTR_CRS_STACK_SIZE
	.align		4
.L_19:
        /*0088*/ 	.byte	0x04, 0x1e
        /*008a*/ 	.short	(.L_21 - .L_20)
.L_20:
        /*008c*/ 	.word	0x00000000


	//----- nvinfo : EIATTR_CBANK_PARAM_SIZE
	.align		4
.L_21:
        /*0090*/ 	.byte	0x03, 0x19
        /*0092*/ 	.short	0x0024


	//----- nvinfo : EIATTR_PARAM_CBANK
	.align		4
        /*0094*/ 	.byte	0x04, 0x0a
        /*0096*/ 	.short	(.L_23 - .L_22)
	.align		4
.L_22:
        /*0098*/ 	.word	index@(.nv.constant0.unPivotMatrixKernel)
        /*009c*/ 	.short	0x0380
        /*009e*/ 	.short	0x0024


	//----- nvinfo : EIATTR_SW_WAR
	.align		4
.L_23:
        /*00a0*/ 	.byte	0x04, 0x36
        /*00a2*/ 	.short	(.L_25 - .L_24)
.L_24:
        /*00a4*/ 	.word	0x00000008
.L_25:


//--------------------- .nv.callgraph             --------------------------
	.section	.nv.callgraph,"",@"SHT_CUDA_CALLGRAPH"
	.align	4
	.sectionentsize	8
	.align		4
        /*0000*/ 	.word	0x00000000
	.align		4
        /*0004*/ 	.word	0xffffffff
	.align		4
        /*0008*/ 	.word	0x00000000
	.align		4
        /*000c*/ 	.word	0xfffffffe
	.align		4
        /*0010*/ 	.word	0x00000000
	.align		4
        /*0014*/ 	.word	0xfffffffd
	.align		4
        /*0018*/ 	.word	0x00000000
	.align		4
        /*001c*/ 	.word	0xfffffffc


//--------------------- .text.unPivotMatrixKernel --------------------------
	.section	.text.unPivotMatrixKernel,"ax",@progbits
	.align	128
        .global         unPivotMatrixKernel
        .type           unPivotMatrixKernel,@function
        .size           unPivotMatrixKernel,(.L_x_7 - unPivotMatrixKernel)
        .other          unPivotMatrixKernel,@"STO_CUDA_ENTRY STV_DEFAULT"
unPivotMatrixKernel:
.text.unPivotMatrixKernel:
[----:B------:R-:W-:Y:S01]  /*0000*/  LDC R1, c[0x0][0x37c] ;  /* 0x0000df00ff017b82 */ /* 0x000fe20000000800 */
[----:B------:R-:W0:Y:S07]  /*0010*/  S2R R0, SR_TID.X ;  /* 0x0000000000007919 */ /* 0x000e2e0000002100 */
[----:B------:R-:W0:Y:S01]  /*0020*/  S2UR UR4, SR_CTAID.X ;  /* 0x00000000000479c3 */ /* 0x000e220000002500 */
[----:B------:R-:W1:Y:S07]  /*0030*/  LDCU UR5, c[0x0][0x380] ;  /* 0x00007000ff0577ac */ /* 0x000e6e0008000800 */
[----:B------:R-:W0:Y:S02]  /*0040*/  LDC R9, c[0x0][0x360] ;  /* 0x0000d800ff097b82 */ /* 0x000e240000000800 */
[----:B0-----:R-:W-:-:S05]  /*0050*/  IMAD R9, R9, UR4, R0 ;  /* 0x0000000409097c24 */ /* 0x001fca000f8e0200 */
[----:B-1----:R-:W-:-:S13]  /*0060*/  ISETP.GE.AND P0, PT, R9, UR5, PT ;  /* 0x0000000509007c0c */ /* 0x002fda000bf06270 */
[----:B------:R-:W-:Y:S05]  /*0070*/  @P0 EXIT ;  /* 0x000000000000094d */ /* 0x000fea0003800000 */
[----:B------:R-:W0:Y:S02]  /*0080*/  LDC R11, c[0x0][0x390] ;  /* 0x0000e400ff0b7b82 */ /* 0x000e240000000800 */
[----:B0-----:R-:W-:Y:S02]  /*0090*/  IABS R5, R11 ;  /* 0x0000000b00057213 */ /* 0x001fe40000000000 */
[----:B------:R-:W-:Y:S02]  /*00a0*/  ISETP.GE.AND P1, PT, R11, 0x1, PT ;  /* 0x000000010b00780c */ /* 0x000fe40003f26270 */
[----:B------:R-:W0:Y:S08]  /*00b0*/  I2F.RP R0, R5 ;  /* 0x0000000500007306 */ /* 0x000e300000209400 */
[----:B0-----:R-:W0:Y:S02]  /*00c0*/  MUFU.RCP R0, R0 ;  /* 0x0000000000007308 */ /* 0x001e240000001000 */
[----:B0-----:R-:W-:-:S06]  /*00d0*/  VIADD R2, R0, 0xffffffe ;  /* 0x0ffffffe00027836 */ /* 0x001fcc0000000000 */
[----:B------:R0:W1:Y:S02]  /*00e0*/  F2I.FTZ.U32.TRUNC.NTZ R3, R2 ;  /* 0x0000000200037305 */ /* 0x000064000021f000 */
[----:B0-----:R-:W-:Y:S02]  /*00f0*/  IMAD.MOV.U32 R2, RZ, RZ, RZ ;  /* 0x000000ffff027224 */ /* 0x001fe400078e00ff */
[----:B-1----:R-:W-:-:S04]  /*0100*/  IMAD.MOV R4, RZ, RZ, -R3 ;  /* 0x000000ffff047224 */ /* 0x002fc800078e0a03 */
[----:B------:R-:W-:Y:S01]  /*0110*/  IMAD R7, R4, R5, RZ ;  /* 0x0000000504077224 */ /* 0x000fe200078e02ff */
[----:B------:R-:W-:-:S03]  /*0120*/  IABS R4, R9 ;  /* 0x0000000900047213 */ /* 0x000fc60000000000 */
[----:B------:R-:W-:-:S06]  /*0130*/  IMAD.HI.U32 R3, R3, R7, R2 ;  /* 0x0000000703037227 */ /* 0x000fcc00078e0002 */
[----:B------:R-:W-:-:S04]  /*0140*/  IMAD.HI.U32 R3, R3, R4, RZ ;  /* 0x0000000403037227 */ /* 0x000fc800078e00ff */
[----:B------:R-:W-:-:S04]  /*0150*/  IMAD.MOV R3, RZ, RZ, -R3 ;  /* 0x000000ffff037224 */ /* 0x000fc800078e0a03 */
[----:B------:R-:W-:-:S05]  /*0160*/  IMAD R0, R5, R3, R4 ;  /* 0x0000000305007224 */ /* 0x000fca00078e0204 */
[----:B------:R-:W-:-:S13]  /*0170*/  ISETP.GT.U32.AND P0, PT, R5, R0, PT ;  /* 0x000000000500720c */ /* 0x000fda0003f04070 */
[----:B------:R-:W-:-:S05]  /*0180*/  @!P0 IMAD.IADD R0, R0, 0x1, -R5 ;  /* 0x0000000100008824 */ /* 0x000fca00078e0a05 */
[----:B------:R-:W-:Y:S01]  /*0190*/  ISETP.GT.U32.AND P0, PT, R5, R0, PT ;  /* 0x000000000500720c */ /* 0x000fe20003f04070 */
[----:B------:R-:W-:-:S12]  /*01a0*/  @!P1 EXIT ;  /* 0x000000000000994d */ /* 0x000fd80003800000 */
[----:B------:R-:W0:Y:S01]  /*01b0*/  LDCU UR5, c[0x0][0x3a0] ;  /* 0x00007400ff0577ac */ /* 0x000e220008000800 */
[----:B------:R-:W-:Y:S01]  /*01c0*/  ISETP.GE.AND P2, PT, R9, RZ, PT ;  /* 0x000000ff0900720c */ /* 0x000fe20003f46270 */
[----:B------:R-:W-:Y:S01]  /*01d0*/  @!P0 IMAD.IADD R0, R0, 0x1, -R5 ;  /* 0x0000000100008824 */ /* 0x000fe200078e0a05 */
[C---:B------:R-:W-:Y:S01]  /*01e0*/  ISETP.NE.AND P1, PT, R11.reuse, RZ, PT ;  /* 0x000000ff0b00720c */ /* 0x040fe20003f25270 */
[----:B------:R-:W1:Y:S01]  /*01f0*/  LDCU UR4, c[0x0][0x390] ;  /* 0x00007200ff0477ac */ /* 0x000e620008000800 */
[C---:B------:R-:W-:Y:S01]  /*0200*/  ISETP.GE.U32.AND P0, PT, R11.reuse, 0x8, PT ;  /* 0x000000080b00780c */ /* 0x040fe20003f06070 */
[----:B------:R-:W-:Y:S01]  /*0210*/  IMAD.MOV.U32 R8, RZ, RZ, R0 ;  /* 0x000000ffff087224 */ /* 0x000fe200078e0000 */
[----:B------:R-:W-:Y:S01]  /*0220*/  LOP3.LUT R13, R11, 0x7, RZ, 0xc0, !PT ;  /* 0x000000070b0d7812 */ /* 0x000fe200078ec0ff */
[----:B------:R-:W2:Y:S06]  /*0230*/  LDCU.64 UR12, c[0x0][0x358] ;  /* 0x00006b00ff0c77ac */ /* 0x000eac0008000a00 */
[----:B------:R-:W-:-:S02]  /*0240*/  @!P2 IMAD.MOV R8, RZ, RZ, -R8 ;  /* 0x000000ffff08a224 */ /* 0x000fc400078e0a08 */
[----:B------:R-:W-:Y:S01]  /*0250*/  @!P1 LOP3.LUT R8, RZ, R11, RZ, 0x33, !PT ;  /* 0x0000000bff089212 */ /* 0x000fe200078e33ff */
[----:B0-----:R-:W-:-:S04]  /*0260*/  IMAD R0, R9, UR5, RZ ;  /* 0x0000000509007c24 */ /* 0x001fc8000f8e02ff */
[----:B------:R-:W-:Y:S02]  /*0270*/  IMAD.IADD R3, R9, 0x1, -R8 ;  /* 0x0000000109037824 */ /* 0x000fe400078e0a08 */
[----:B-1----:R-:W-:Y:S02]  /*0280*/  IMAD.U32 R7, RZ, RZ, UR4 ;  /* 0x00000004ff077e24 */ /* 0x002fe4000f8e00ff */
[----:B------:R-:W-:Y:S01]  /*0290*/  VIADD R2, R0, 0xffffffff ;  /* 0xffffffff00027836 */ /* 0x000fe20000000000 */
[----:B--2---:R-:W-:Y:S06]  /*02a0*/  @!P0 BRA `(.L_x_0) ;  /* 0x0000000400b08947 */ /* 0x004fec0003800000 */
[----:B------:R-:W0:Y:S01]  /*02b0*/  LDCU.64 UR8, c[0x0][0x388] ;  /* 0x00007100ff0877ac */ /* 0x000e220008000a00 */
[----:B------:R-:W-:Y:S01]  /*02c0*/  SHF.R.S32.HI R4, RZ, 0x1f, R8 ;  /* 0x0000001fff047819 */ /* 0x000fe20000011408 */
[C---:B------:R-:W-:Y:S01]  /*02d0*/  VIADD R10, R11.reuse, 0xfffffffc ;  /* 0xfffffffc0b0a7836 */ /* 0x040fe20000000000 */
[----:B------:R-:W-:Y:S01]  /*02e0*/  LOP3.LUT R12, R11, 0x7ffffff8, RZ, 0xc0, !PT ;  /* 0x7ffffff80b0c7812 */ /* 0x000fe200078ec0ff */
[----:B------:R-:W1:Y:S01]  /*02f0*/  LDCU.64 UR10, c[0x0][0x398] ;  /* 0x00007300ff0a77ac */ /* 0x000e620008000a00 */
[C---:B------:R-:W-:Y:S01]  /*0300*/  IADD3 R8, P0, PT, R9.reuse, -R8, RZ ;  /* 0x8000000809087210 */ /* 0x040fe20007f1e0ff */
[----:B------:R-:W-:Y:S02]  /*0310*/  IMAD.IADD R11, R0, 0x1, R11 ;  /* 0x00000001000b7824 */ /* 0x000fe400078e020b */
[----:B------:R-:W-:Y:S01]  /*0320*/  IMAD.MOV R12, RZ, RZ, -R12 ;  /* 0x000000ffff0c7224 */ /* 0x000fe200078e0a0c */
[----:B------:R-:W-:Y:S01]  /*0330*/  LEA.HI.X.SX32 R9, R9, ~R4, 0x1, P0 ;  /* 0x8000000409097211 */ /* 0x000fe200000f0eff */
[----:B0-----:R-:W-:-:S02]  /*0340*/  UIADD3 UR7, UP0, UPT, UR8, -0x10, URZ ;  /* 0xfffffff008077890 */ /* 0x001fc4000ff1e0ff */
[----:B-1----:R-:W-:Y:S02]  /*0350*/  UIADD3 UR5, UP1, UPT, UR10, -0x10, URZ ;  /* 0xfffffff00a057890 */ /* 0x002fe4000ff3e0ff */
[----:B------:R-:W-:Y:S02]  /*0360*/  UIADD3.X UR8, UPT, UPT, UR9, -0x1, URZ, UP0, !UPT ;  /* 0xffffffff09087890 */ /* 0x000fe400087fe4ff */
[----:B------:R-:W-:-:S12]  /*0370*/  UIADD3.X UR6, UPT, UPT, UR11, -0x1, URZ, UP1, !UPT ;  /* 0xffffffff0b067890 */ /* 0x000fd80008ffe4ff */
.L_x_1:
[----:B------:R-:W-:Y:S02]  /*0380*/  USHF.R.S32.HI UR9, URZ, 0x1f, UR4 ;  /* 0x0000001fff097899 */ /* 0x000fe40008011404 */
[----:B------:R-:W-:-:S04]  /*0390*/  IADD3 R4, P0, PT, R8, UR4, RZ ;  /* 0x0000000408047c10 */ /* 0x000fc8000ff1e0ff */
[----:B------:R-:W-:Y:S02]  /*03a0*/  IADD3.X R5, PT, PT, R9, UR9, RZ, P0, !PT ;  /* 0x0000000909057c10 */ /* 0x000fe400087fe4ff */
[----:B------:R-:W-:-:S04]  /*03b0*/  LEA R6, P0, R4, UR7, 0x2 ;  /* 0x0000000704067c11 */ /* 0x000fc8000f8010ff */
[----:B------:R-:W-:-:S05]  /*03c0*/  LEA.HI.X R7, R4, UR8, R5, 0x2, P0 ;  /* 0x0000000804077c11 */ /* 0x000fca00080f1405 */
[----:B------:R-:W2:Y:S01]  /*03d0*/  LDG.E R17, desc[UR12][R6.64+0xc] ;  /* 0x00000c0c06117981 */ /* 0x000ea2000c1e1900 */
[----:B------:R-:W-:Y:S01]  /*03e0*/  VIADD R4, R10, 0x4 ;  /* 0x000000040a047836 */ /* 0x000fe20000000000 */
[----:B------:R-:W-:-:S04]  /*03f0*/  IADD3 R5, P1, PT, R0, UR4, RZ ;  /* 0x0000000400057c10 */ /* 0x000fc8000ff3e0ff */
[----:B------:R-:W-:Y:S02]  /*0400*/  LEA.HI.X.SX32 R16, R0, UR9, 0x1, P1 ;  /* 0x0000000900107c11 */ /* 0x000fe400088f0eff */
[----:B--2---:R-:W-:Y:S02]  /*0410*/  ISETP.NE.AND P0, PT, R4, R17, PT ;  /* 0x000000110400720c */ /* 0x004fe40003f05270 */
[----:B------:R-:W-:-:S04]  /*0420*/  LEA R4, P1, R5, UR5, 0x2 ;  /* 0x0000000505047c11 */ /* 0x000fc8000f8210ff */
[----:B------:R-:W-:-:S07]  /*0430*/  LEA.HI.X R5, R5, UR6, R16, 0x2, P1 ;  /* 0x0000000605057c11 */ /* 0x000fce00088f1410 */
[----:B------:R-:W0:Y:S01]  /*0440*/  @P0 LDC.64 R14, c[0x0][0x398] ;  /* 0x0000e600ff0e0b82 */ /* 0x000e220000000a00 */
[----:B------:R-:W-:Y:S01]  /*0450*/  @P0 IMAD.IADD R17, R2, 0x1, R17 ;  /* 0x0000000102110824 */ /* 0x000fe200078e0211 */
[----:B------:R-:W2:Y:S03]  /*0460*/  @P0 LDG.E R19, desc[UR12][R4.64+0xc] ;  /* 0x00000c0c04130981 */ /* 0x000ea6000c1e1900 */
[----:B0-----:R-:W-:-:S05]  /*0470*/  @P0 IMAD.WIDE R14, R17, 0x4, R14 ;  /* 0x00000004110e0825 */ /* 0x001fca00078e020e */
[----:B------:R-:W3:Y:S04]  /*0480*/  @P0 LDG.E R21, desc[UR12][R14.64] ;  /* 0x0000000c0e150981 */ /* 0x000ee8000c1e1900 */
[----:B---3--:R-:W-:Y:S04]  /*0490*/  @P0 STG.E desc[UR12][R4.64+0xc], R21 ;  /* 0x00000c1504000986 */ /* 0x008fe8000c10190c */
[----:B--2---:R0:W-:Y:S04]  /*04a0*/  @P0 STG.E desc[UR12][R14.64], R19 ;  /* 0x000000130e000986 */ /* 0x0041e8000c10190c */
[----:B------:R-:W2:Y:S01]  /*04b0*/  LDG.E R17, desc[UR12][R6.64+0x8] ;  /* 0x0000080c06117981 */ /* 0x000ea2000c1e1900 */
[----:B------:R-:W-:-:S02]  /*04c0*/  VIADD R16, R11, 0xfffffffe ;  /* 0xfffffffe0b107836 */ /* 0x000fc40000000000 */
[----:B--2---:R-:W-:-:S05]  /*04d0*/  IMAD.IADD R23, R2, 0x1, R17 ;  /* 0x0000000102177824 */ /* 0x004fca00078e0211 */
[----:B------:R-:W-:-:S13]  /*04e0*/  ISETP.NE.AND P0, PT, R16, R23, PT ;  /* 0x000000171000720c */ /* 0x000fda0003f05270 */
[----:B------:R-:W1:Y:S02]  /*04f0*/  @P0 LDC.64 R16, c[0x0][0x398] ;  /* 0x0000e600ff100b82 */ /* 0x000e640000000a00 */
[----:B-1----:R-:W-:Y:S02]  /*0500*/  @P0 IMAD.WIDE R16, R23, 0x4, R16 ;  /* 0x0000000417100825 */ /* 0x002fe400078e0210 */
[----:B------:R-:W2:Y:S04]  /*0510*/  @P0 LDG.E R23, desc[UR12][R4.64+0x8] ;  /* 0x0000080c04170981 */ /* 0x000ea8000c1e1900 */
[----:B------:R-:W3:Y:S04]  /*0520*/  @P0 LDG.E R25, desc[UR12][R16.64] ;  /* 0x0000000c10190981 */ /* 0x000ee8000c1e1900 */
[----:B---3--:R-:W-:Y:S04]  /*0530*/  @P0 STG.E desc[UR12][R4.64+0x8], R25 ;  /* 0x0000081904000986 */ /* 0x008fe8000c10190c */
[----:B--2---:R1:W-:Y:S04]  /*0540*/  @P0 STG.E desc[UR12][R16.64], R23 ;  /* 0x0000001710000986 */ /* 0x0043e8000c10190c */
[----:B0-----:R-:W2:Y:S01]  /*0550*/  LDG.E R15, desc[UR12][R6.64+0x4] ;  /* 0x0000040c060f7981 */ /* 0x001ea2000c1e1900 */
[----:B------:R-:W-:-:S02]  /*0560*/  VIADD R14, R11, 0xfffffffd ;  /* 0xfffffffd0b0e7836 */ /* 0x000fc40000000000 */
[----:B--2---:R-:W-:-:S05]  /*0570*/  IMAD.IADD R19, R2, 0x1, R15 ;  /* 0x0000000102137824 */ /* 0x004fca00078e020f */
[----:B------:R-:W-:-:S13]  /*0580*/  ISETP.NE.AND P0, PT, R14, R19, PT ;  /* 0x000000130e00720c */ /* 0x000fda0003f05270 */
[----:B------:R-:W0:Y:S02]  /*0590*/  @P0 LDC.64 R14, c[0x0][0x398] ;  /* 0x0000e600ff0e0b82 */ /* 0x000e240000000a00 */
[----:B0-----:R-:W-:Y:S02]  /*05a0*/  @P0 IMAD.WIDE R14, R19, 0x4, R14 ;  /* 0x00000004130e0825 */ /* 0x001fe400078e020e */
[----:B------:R-:W2:Y:S04]  /*05b0*/  @P0 LDG.E R19, desc[UR12][R4.64+0x4] ;  /* 0x0000040c04130981 */ /* 0x000ea8000c1e1900 */
[----:B------:R-:W3:Y:S04]  /*05c0*/  @P0 LDG.E R21, desc[UR12][R14.64] ;  /* 0x0000000c0e150981 */ /* 0x000ee8000c1e1900 */
[----:B---3--:R-:W-:Y:S04]  /*05d0*/  @P0 STG.E desc[UR12][R4.64+0x4], R21 ;  /* 0x0000041504000986 */ /* 0x008fe8000c10190c */
[----:B--2---:R0:W-:Y:S04]  /*05e0*/  @P0 STG.E desc[UR12][R14.64], R19 ;  /* 0x000000130e000986 */ /* 0x0041e8000c10190c */
[----:B-1----:R-:W2:Y:S01]  /*05f0*/  LDG.E R17, desc[UR12][R6.64] ;  /* 0x0000000c06117981 */ /* 0x002ea2000c1e1900 */
        /* <DEDUP_REMOVED lines=37> */
[----:B---3--:R0:W-:Y:S04]  /*0850*/  @P0 STG.E desc[UR12][R4.64+-0xc], R21 ;  /* 0xfffff41504000986 */ /* 0x0081e8000c10190c */
[----:B--2---:R0:W-:Y:S04]  /*0860*/  @P0 STG.E desc[UR12][R14.64], R19 ;  /* 0x000000130e000986 */ /* 0x0041e8000c10190c */
[----:B-1----:R-:W2:Y:S01]  /*0870*/  LDG.E R17, desc[UR12][R6.64+-0x10] ;  /* 0xfffff00c06117981 */ /* 0x002ea2000c1e1900 */
[----:B------:R-:W-:-:S02]  /*0880*/  VIADD R11, R11, 0xfffffff8 ;  /* 0xfffffff80b0b7836 */ /* 0x000fc40000000000 */
[----:B--2---:R-:W-:-:S05]  /*0890*/  IMAD.IADD R18, R2, 0x1, R17 ;  /* 0x0000000102127824 */ /* 0x004fca00078e0211 */
[----:B------:R-:W-:-:S13]  /*08a0*/  ISETP.NE.AND P0, PT, R11, R18, PT ;  /* 0x000000120b00720c */ /* 0x000fda0003f05270 */
[----:B------:R-:W1:Y:S01]  /*08b0*/  @P0 LDC.64 R16, c[0x0][0x398] ;  /* 0x0000e600ff100b82 */ /* 0x000e620000000a00 */
[----:B------:R-:W2:Y:S01]  /*08c0*/  @P0 LDG.E R23, desc[UR12][R4.64+-0x10] ;  /* 0xfffff00c04170981 */ /* 0x000ea2000c1e1900 */
[----:B-1----:R-:W-:-:S05]  /*08d0*/  @P0 IMAD.WIDE R16, R18, 0x4, R16 ;  /* 0x0000000412100825 */ /* 0x002fca00078e0210 */
[----:B------:R-:W3:Y:S01]  /*08e0*/  @P0 LDG.E R25, desc[UR12][R16.64] ;  /* 0x0000000c10190981 */ /* 0x000ee2000c1e1900 */
[----:B------:R-:W-:Y:S01]  /*08f0*/  VIADD R12, R12, 0x8 ;  /* 0x000000080c0c7836 */ /* 0x000fe20000000000 */
[----:B------:R-:W-:Y:S01]  /*0900*/  UIADD3 UR4, UPT, UPT, UR4, -0x8, URZ ;  /* 0xfffffff804047890 */ /* 0x000fe2000fffe0ff */
[----:B------:R-:W-:Y:S01]  /*0910*/  VIADD R10, R10, 0xfffffff8 ;  /* 0xfffffff80a0a7836 */ /* 0x000fe20000000000 */
[----:B---3--:R0:W-:Y:S04]  /*0920*/  @P0 STG.E desc[UR12][R4.64+-0x10], R25 ;  /* 0xfffff01904000986 */ /* 0x0081e8000c10190c */
[----:B--2---:R0:W-:Y:S01]  /*0930*/  @P0 STG.E desc[UR12][R16.64], R23 ;  /* 0x0000001710000986 */ /* 0x0041e2000c10190c */
[----:B------:R-:W-:-:S13]  /*0940*/  ISETP.NE.AND P0, PT, R12, RZ, PT ;  /* 0x000000ff0c00720c */ /* 0x000fda0003f05270 */
[----:B0-----:R-:W-:Y:S05]  /*0950*/  @P0 BRA `(.L_x_1) ;  /* 0xfffffff800880947 */ /* 0x001fea000383ffff */
[----:B------:R-:W-:-:S07]  /*0960*/  VIADD R7, R10, 0x4 ;  /* 0x000000040a077836 */ /* 0x000fce0000000000 */
.L_x_0:
[----:B------:R-:W-:-:S13]  /*0970*/  ISETP.NE.AND P0, PT, R13, RZ, PT ;  /* 0x000000ff0d00720c */ /* 0x000fda0003f05270 */
[----:B------:R-:W-:Y:S05]  /*0980*/  @!P0 EXIT ;  /* 0x000000000000894d */ /* 0x000fea0003800000 */
[----:B------:R-:W0:Y:S01]  /*0990*/  LDC R6, c[0x0][0x390] ;  /* 0x0000e400ff067b82 */ /* 0x000e220000000800 */
[----:B------:R-:W-:Y:S02]  /*09a0*/  ISETP.GE.U32.AND P1, PT, R13, 0x4, PT ;  /* 0x000000040d00780c */ /* 0x000fe40003f26070 */
[----:B0-----:R-:W-:-:S04]  /*09b0*/  LOP3.LUT R16, R6, 0x3, RZ, 0xc0, !PT ;  /* 0x0000000306107812 */ /* 0x001fc800078ec0ff */
[----:B------:R-:W-:-:S07]  /*09c0*/  ISETP.NE.AND P0, PT, R16, RZ, PT ;  /* 0x000000ff1000720c */ /* 0x000fce0003f05270 */
[----:B------:R-:W-:Y:S06]  /*09d0*/  @!P1 BRA `(.L_x_2) ;  /* 0x0000000000dc9947 */ /* 0x000fec0003800000 */
[----:B------:R-:W0:Y:S01]  /*09e0*/  LDCU.64 UR4, c[0x0][0x388] ;  /* 0x00007100ff0477ac */ /* 0x000e220008000a00 */
[----:B------:R-:W-:Y:S02]  /*09f0*/  SHF.R.S32.HI R4, RZ, 0x1f, R7 ;  /* 0x0000001fff047819 */ /* 0x000fe40000011407 */
[----:B------:R-:W-:-:S04]  /*0a00*/  IADD3 R5, P1, PT, R3, R7, RZ ;  /* 0x0000000703057210 */ /* 0x000fc80007f3e0ff */
[----:B------:R-:W-:Y:S02]  /*0a10*/  LEA.HI.X.SX32 R10, R3, R4, 0x1, P1 ;  /* 0x00000004030a7211 */ /* 0x000fe400008f0eff */
[----:B0-----:R-:W-:-:S04]  /*0a20*/  LEA R8, P1, R5, UR4, 0x2 ;  /* 0x0000000405087c11 */ /* 0x001fc8000f8210ff */
[----:B------:R-:W-:Y:S01]  /*0a30*/  LEA.HI.X R9, R5, UR5, R10, 0x2, P1 ;  /* 0x0000000505097c11 */ /* 0x000fe200088f140a */
[----:B------:R-:W0:Y:S04]  /*0a40*/  LDCU.64 UR4, c[0x0][0x398] ;  /* 0x00007300ff0477ac */ /* 0x000e280008000a00 */
[----:B------:R-:W2:Y:S01]  /*0a50*/  LDG.E R11, desc[UR12][R8.64+-0x4] ;  /* 0xfffffc0c080b7981 */ /* 0x000ea2000c1e1900 */
[----:B------:R-:W-:-:S04]  /*0a60*/  IADD3 R5, P2, PT, R0, R7, RZ ;  /* 0x0000000700057210 */ /* 0x000fc80007f5e0ff */
[----:B------:R-:W-:Y:S02]  /*0a70*/  LEA.HI.X.SX32 R10, R0, R4, 0x1, P2 ;  /* 0x00000004000a7211 */ /* 0x000fe400010f0eff */
[----:B0-----:R-:W-:-:S04]  /*0a80*/  LEA R4, P2, R5, UR4, 0x2 ;  /* 0x0000000405047c11 */ /* 0x001fc8000f8410ff */
[----:B------:R-:W-:Y:S02]  /*0a90*/  LEA.HI.X R5, R5, UR5, R10, 0x2, P2 ;  /* 0x0000000505057c11 */ /* 0x000fe400090f140a */
[----:B--2---:R-:W-:-:S13]  /*0aa0*/  ISETP.NE.AND P1, PT, R7, R11, PT ;  /* 0x0000000b0700720c */ /* 0x004fda0003f25270 */
[----:B------:R-:W0:Y:S01]  /*0ab0*/  @P1 LDC.64 R12, c[0x0][0x398] ;  /* 0x0000e600ff0c1b82 */ /* 0x000e220000000a00 */
[----:B------:R-:W-:-:S04]  /*0ac0*/  @P1 IMAD.IADD R11, R2, 0x1, R11 ;  /* 0x00000001020b1824 */ /* 0x000fc800078e020b */
[----:B0-----:R-:W-:Y:S02]  /*0ad0*/  @P1 IMAD.WIDE R12, R11, 0x4, R12 ;  /* 0x000000040b0c1825 */ /* 0x001fe400078e020c */
[----:B------:R-:W2:Y:S04]  /*0ae0*/  @P1 LDG.E R11, desc[UR12][R4.64+-0x4] ;  /* 0xfffffc0c040b1981 */ /* 0x000ea8000c1e1900 */
[----:B------:R-:W3:Y:S01]  /*0af0*/  @P1 LDG.E R17, desc[UR12][R12.64] ;  /* 0x0000000c0c111981 */ /* 0x000ee2000c1e1900 */
[----:B------:R-:W-:-:S03]  /*0b00*/  IMAD.IADD R10, R2, 0x1, R7 ;  /* 0x00000001020a7824 */ /* 0x000fc600078e0207 */
[----:B---3--:R-:W-:Y:S04]  /*0b10*/  @P1 STG.E desc[UR12][R4.64+-0x4], R17 ;  /* 0xfffffc1104001986 */ /* 0x008fe8000c10190c */
[----:B--2---:R0:W-:Y:S04]  /*0b20*/  @P1 STG.E desc[UR12][R12.64], R11 ;  /* 0x0000000b0c001986 */ /* 0x0041e8000c10190c */
[----:B------:R-:W2:Y:S01]  /*0b30*/  LDG.E R15, desc[UR12][R8.64+-0x8] ;  /* 0xfffff80c080f7981 */ /* 0x000ea2000c1e1900 */
[----:B------:R-:W-:Y:S02]  /*0b40*/  VIADD R14, R10, 0xffffffff ;  /* 0xffffffff0a0e7836 */ /* 0x000fe40000000000 */
        /* <DEDUP_REMOVED lines=12> */
[----:B------:R-:W0:Y:S01]  /*0c10*/  @P1 LDC.64 R12, c[0x0][0x398] ;  /* 0x0000e600ff0c1b82 */ /* 0x000e220000000a00 */
[----:B------:R-:W2:Y:S01]  /*0c20*/  @P1 LDG.E R11, desc[UR12][R4.64+-0xc] ;  /* 0xfffff40c040b1981 */ /* 0x000ea2000c1e1900 */
[----:B0-----:R-:W-:-:S05]  /*0c30*/  @P1 IMAD.WIDE R12, R17, 0x4, R12 ;  /* 0x00000004110c1825 */ /* 0x001fca00078e020c */
[----:B------:R-:W3:Y:S04]  /*0c40*/  @P1 LDG.E R17, desc[UR12][R12.64] ;  /* 0x0000000c0c111981 */ /* 0x000ee8000c1e1900 */
[----:B---3--:R0:W-:Y:S04]  /*0c50*/  @P1 STG.E desc[UR12][R4.64+-0xc], R17 ;  /* 0xfffff41104001986 */ /* 0x0081e8000c10190c */
[----:B--2---:R0:W-:Y:S04]  /*0c60*/  @P1 STG.E desc[UR12][R12.64], R11 ;  /* 0x0000000b0c001986 */ /* 0x0041e8000c10190c */
[----:B-1----:R-:W2:Y:S01]  /*0c70*/  LDG.E R15, desc[UR12][R8.64+-0x10] ;  /* 0xfffff00c080f7981 */ /* 0x002ea2000c1e1900 */
[----:B------:R-:W-:Y:S01]  /*0c80*/  VIADD R10, R10, 0xfffffffd ;  /* 0xfffffffd0a0a7836 */ /* 0x000fe20000000000 */
[----:B------:R-:W-:Y:S01]  /*0c90*/  BSSY.RECONVERGENT B0, `(.L_x_2) ;  /* 0x000000b000007945 */ /* 0x000fe20003800200 */
[----:B------:R-:W-:-:S02]  /*0ca0*/  VIADD R7, R7, 0xfffffffc ;  /* 0xfffffffc07077836 */ /* 0x000fc40000000000 */
[----:B--2---:R-:W-:-:S05]  /*0cb0*/  IMAD.IADD R15, R2, 0x1, R15 ;  /* 0x00000001020f7824 */ /* 0x004fca00078e020f */
[----:B------:R-:W-:-:S13]  /*0cc0*/  ISETP.NE.AND P1, PT, R10, R15, PT ;  /* 0x0000000f0a00720c */ /* 0x000fda0003f25270 */
[----:B0-----:R-:W-:Y:S05]  /*0cd0*/  @!P1 BRA `(.L_x_3) ;  /* 0x0000000000189947 */ /* 0x001fea0003800000 */
[----:B------:R-:W0:Y:S01]  /*0ce0*/  LDC.64 R8, c[0x0][0x398] ;  /* 0x0000e600ff087b82 */ /* 0x000e220000000a00 */
[----:B------:R-:W2:Y:S01]  /*0cf0*/  LDG.E R11, desc[UR12][R4.64+-0x10] ;  /* 0xfffff00c040b7981 */ /* 0x000ea2000c1e1900 */
[----:B0-----:R-:W-:-:S05]  /*0d00*/  IMAD.WIDE R8, R15, 0x4, R8 ;  /* 0x000000040f087825 */ /* 0x001fca00078e0208 */
[----:B------:R-:W3:Y:S04]  /*0d10*/  LDG.E R13, desc[UR12][R8.64] ;  /* 0x0000000c080d7981 */ /* 0x000ee8000c1e1900 */
[----:B---3--:R0:W-:Y:S04]  /*0d20*/  STG.E desc[UR12][R4.64+-0x10], R13 ;  /* 0xfffff00d04007986 */ /* 0x0081e8000c10190c */
[----:B--2---:R0:W-:Y:S02]  /*0d30*/  STG.E desc[UR12][R8.64], R11 ;  /* 0x0000000b08007986 */ /* 0x0041e4000c10190c */
.L_x_3:
[----:B------:R-:W-:Y:S05]  /*0d40*/  BSYNC.RECONVERGENT B0 ;  /* 0x0000000000007941 */ /* 0x000fea0003800200 */
.L_x_2:
[----:B------:R-:W-:Y:S05]  /*0d50*/  @!P0 EXIT ;  /* 0x000000000000894d */ /* 0x000fea0003800000 */
[----:B------:R-:W-:Y:S01]  /*0d60*/  ISETP.NE.AND P1, PT, R16, 0x1, PT ;  /* 0x000000011000780c */ /* 0x000fe20003f25270 */
[----:B------:R-:W-:Y:S01]  /*0d70*/  IMAD.MOV.U32 R12, RZ, RZ, R7 ;  /* 0x000000ffff0c7224 */ /* 0x000fe200078e0007 */
[----:B------:R-:W-:-:S04]  /*0d80*/  LOP3.LUT R6, R6, 0x1, RZ, 0xc0, !PT ;  /* 0x0000000106067812 */ /* 0x000fc800078ec0ff */
[----:B------:R-:W-:-:S07]  /*0d90*/  ISETP.NE.U32.AND P0, PT, R6, 0x1, PT ;  /* 0x000000010600780c */ /* 0x000fce0003f05070 */
[----:B------:R-:W-:Y:S06]  /*0da0*/  @!P1 BRA `(.L_x_4) ;  /* 0x0000000000889947 */ /* 0x000fec0003800000 */
[----:B------:R-:W1:Y:S01]  /*0db0*/  LDCU.64 UR4, c[0x0][0x388] ;  /* 0x00007100ff0477ac */ /* 0x000e620008000a00 */
[----:B0-----:R-:W-:Y:S02]  /*0dc0*/  SHF.R.S32.HI R4, RZ, 0x1f, R7 ;  /* 0x0000001fff047819 */ /* 0x001fe40000011407 */
[----:B------:R-:W-:-:S04]  /*0dd0*/  IADD3 R5, P1, PT, R3, R7, RZ ;  /* 0x0000000703057210 */ /* 0x000fc80007f3e0ff */
[----:B------:R-:W-:Y:S02]  /*0de0*/  LEA.HI.X.SX32 R6, R3, R4, 0x1, P1 ;  /* 0x0000000403067211 */ /* 0x000fe400008f0eff */
[----:B-1----:R-:W-:-:S04]  /*0df0*/  LEA R8, P1, R5, UR4, 0x2 ;  /* 0x0000000405087c11 */ /* 0x002fc8000f8210ff */
        /* <DEDUP_REMOVED lines=12> */
[----:B------:R-:W3:Y:S04]  /*0ec0*/  @P1 LDG.E R15, desc[UR12][R10.64] ;  /* 0x0000000c0a0f1981 */ /* 0x000ee8000c1e1900 */
[----:B---3--:R0:W-:Y:S04]  /*0ed0*/  @P1 STG.E desc[UR12][R4.64+-0x4], R15 ;  /* 0xfffffc0f04001986 */ /* 0x0081e8000c10190c */
[----:B--2---:R0:W-:Y:S04]  /*0ee0*/  @P1 STG.E desc[UR12][R10.64], R13 ;  /* 0x0000000d0a001986 */ /* 0x0041e8000c10190c */
[----:B------:R-:W2:Y:S01]  /*0ef0*/  LDG.E R9, desc[UR12][R8.64+-0x8] ;  /* 0xfffff80c08097981 */ /* 0x000ea2000c1e1900 */
[----:B------:R-:W-:Y:S01]  /*0f00*/  IADD3 R6, PT, PT, R2, -0x1, R7 ;  /* 0xffffffff02067810 */ /* 0x000fe20007ffe007 */
        /* <DEDUP_REMOVED lines=11> */
.L_x_5:
[----:B------:R-:W-:Y:S05]  /*0fc0*/  BSYNC.RECONVERGENT B0 ;  /* 0x0000000000007941 */ /* 0x000fea0003800200 */
.L_x_4:
[----:B------:R-:W-:Y:S05]  /*0fd0*/  @P0 EXIT ;  /* 0x000000000000094d */ /* 0x000fea0003800000 */
[----:B------:R-:W1:Y:S01]  /*0fe0*/  LDCU.64 UR4, c[0x0][0x388] ;  /* 0x00007100ff0477ac */ /* 0x000e620008000a00 */
[----:B0-----:R-:W-:Y:S02]  /*0ff0*/  SHF.R.S32.HI R7, RZ, 0x1f, R12 ;  /* 0x0000001fff077819 */ /* 0x001fe4000001140c */
[----:B------:R-:W-:-:S04]  /*1000*/  IADD3 R5, P0, PT, R3, R12, RZ ;  /* 0x0000000c03057210 */ /* 0x000fc80007f1e0ff */
[----:B------:R-:W-:Y:S02]  /*1010*/  LEA.HI.X.SX32 R6, R3, R7, 0x1, P0 ;  /* 0x0000000703067211 */ /* 0x000fe400000f0eff */
[----:B-1----:R-:W-:-:S04]  /*1020*/  LEA R4, P0, R5, UR4, 0x2 ;  /* 0x0000000405047c11 */ /* 0x002fc8000f8010ff */
[----:B------:R-:W-:-:S05]  /*1030*/  LEA.HI.X R5, R5, UR5, R6, 0x2, P0 ;  /* 0x0000000505057c11 */ /* 0x000fca00080f1406 */
[----:B------:R-:W2:Y:S02]  /*1040*/  LDG.E R3, desc[UR12][R4.64+-0x4] ;  /* 0xfffffc0c04037981 */ /* 0x000ea4000c1e1900 */
[----:B--2---:R-:W-:-:S13]  /*1050*/  ISETP.NE.AND P0, PT, R12, R3, PT ;  /* 0x000000030c00720c */ /* 0x004fda0003f05270 */
[----:B------:R-:W-:Y:S05]  /*1060*/  @!P0 EXIT ;  /* 0x000000000000894d */ /* 0x000fea0003800000 */
[----:B------:R-:W0:Y:S01]  /*1070*/  LDC.64 R4, c[0x0][0x398] ;  /* 0x0000e600ff047b82 */ /* 0x000e220000000a00 */
[----:B------:R-:W1:Y:S01]  /*1080*/  LDCU.64 UR4, c[0x0][0x398] ;  /* 0x00007300ff0477ac */ /* 0x000e620008000a00 */
[----:B------:R-:W-:Y:S01]  /*1090*/  IADD3 R12, P0, PT, R0, R12, RZ ;  /* 0x0000000c000c7210 */ /* 0x000fe20007f1e0ff */
[----:B------:R-:W-:-:S03]  /*10a0*/  IMAD.IADD R9, R2, 0x1, R3 ;  /* 0x0000000102097824 */ /* 0x000fc600078e0203 */
[----:B------:R-:W-:Y:S02]  /*10b0*/  LEA.HI.X.SX32 R3, R0, R7, 0x1, P0 ;  /* 0x0000000700037211 */ /* 0x000fe400000f0eff */
[----:B-1----:R-:W-:-:S04]  /*10c0*/  LEA R2, P0, R12, UR4, 0x2 ;  /* 0x000000040c027c11 */ /* 0x002fc8000f8010ff */
[----:B------:R-:W-:Y:S01]  /*10d0*/  LEA.HI.X R3, R12, UR5, R3, 0x2, P0 ;  /* 0x000000050c037c11 */ /* 0x000fe200080f1403 */
[----:B0-----:R-:W-:-:S04]  /*10e0*/  IMAD.WIDE R4, R9, 0x4, R4 ;  /* 0x0000000409047825 */ /* 0x001fc800078e0204 */
[----:B------:R-:W2:Y:S04]  /*10f0*/  LDG.E R7, desc[UR12][R2.64+-0x4] ;  /* 0xfffffc0c02077981 */ /* 0x000ea8000c1e1900 */
[----:B------:R-:W3:Y:S04]  /*1100*/  LDG.E R9, desc[UR12][R4.64] ;  /* 0x0000000c04097981 */ /* 0x000ee8000c1e1900 */
[----:B---3--:R-:W-:Y:S04]  /*1110*/  STG.E desc[UR12][R2.64+-0x4], R9 ;  /* 0xfffffc0902007986 */ /* 0x008fe8000c10190c */
[----:B--2---:R-:W-:Y:S01]  /*1120*/  STG.E desc[UR12][R4.64], R7 ;  /* 0x0000000704007986 */ /* 0x004fe2000c10190c */
[----:B------:R-:W-:Y:S05]  /*1130*/  EXIT ;  /* 0x000000000000794d */ /* 0x000fea0003800000 */
.L_x_6:
[----:B------:R-:W-:-:S00]  /*1140*/  BRA `(.L_x_6) ;  /* 0xfffffffc00fc7947 */ /* 0x000fc0000383ffff */
[----:B------:R-:W-:-:S00]  /*1150*/  NOP ;  /* 0x0000000000007918 */ /* 0x000fc00000000000 */
        /* <DEDUP_REMOVED lines=10> */
.L_x_7:


//--------------------- .nv.shared.reserved.0     --------------------------
	.section	.nv.shared.reserved.0,"aw",@nobits
	.weak		__nv_reservedSMEM_offset_0_alias
	.size		__nv_reservedSMEM_offset_0_alias, 0, 64
	.other		__nv_reservedSMEM_offset_0_alias,@"STO_CUDA_RESERVED_SHARED STV_DEFAULT"
__nv_reservedSMEM_offset_0_alias:
	.zero		0
	.zero		64


//--------------------- .nv.constant0.unPivotMatrixKernel --------------------------
	.section	.nv.constant0.unPivotMatrixKernel,"a",@progbits
	.sectionflags	@""
	.align	4
.nv.constant0.unPivotMatrixKernel:
	.zero		932


//--------------------- SYMBOLS --------------------------

	.type		.nv.reservedSmem.offset0,@object
	.size		.nv.reservedSmem.offset0,0x4
